	.headerflags	@"EF_CUDA_TEXMODE_UNIFIED EF_CUDA_64BIT_ADDRESS EF_CUDA_ACCELERATORS EF_CUDA_SM90 EF_CUDA_VIRTUAL_SM(EF_CUDA_SM90)"
	.elftype	@"ET_EXEC"


//--------------------- .nv.info                  --------------------------
	.section	.nv.info,"",@"SHT_CUDA_INFO"
	.align	4


	//----- nvinfo : EIATTR_REGCOUNT
	.align		4
        /*0000*/ 	.byte	0x04, 0x2f
        /*0002*/ 	.short	(.L_1 - .L_0)
	.align		4
.L_0:
        /*0004*/ 	.word	index@(triton_poi_fused_11)
        /*0008*/ 	.word	0x0000001e


	//----- nvinfo : EIATTR_MIN_STACK_SIZE
	.align		4
.L_1:
        /*000c*/ 	.byte	0x04, 0x12
        /*000e*/ 	.short	(.L_3 - .L_2)
	.align		4
.L_2:
        /*0010*/ 	.word	index@(triton_poi_fused_11)
        /*0014*/ 	.word	0x00000000


	//----- nvinfo : EIATTR_FRAME_SIZE
	.align		4
.L_3:
        /*0018*/ 	.byte	0x04, 0x11
        /*001a*/ 	.short	(.L_5 - .L_4)
	.align		4
.L_4:
        /*001c*/ 	.word	index@(triton_poi_fused_11)
        /*0020*/ 	.word	0x00000000


	//----- nvinfo : EIATTR_MIN_STACK_SIZE
	.align		4
.L_5:
        /*0024*/ 	.byte	0x04, 0x12
        /*0026*/ 	.short	(.L_7 - .L_6)
	.align		4
.L_6:
        /*0028*/ 	.word	index@(triton_poi_fused_11)
        /*002c*/ 	.word	0x00000000
.L_7:


//--------------------- .nv.info.triton_poi_fused_11 --------------------------
	.section	.nv.info.triton_poi_fused_11,"",@"SHT_CUDA_INFO"
	.sectionflags	@""
	.align	4


	//----- nvinfo : EIATTR_CUDA_API_VERSION
	.align		4
        /*0000*/ 	.byte	0x04, 0x37
        /*0002*/ 	.short	(.L_9 - .L_8)
.L_8:
        /*0004*/ 	.word	0x0000007c


	//----- nvinfo : EIATTR_KPARAM_INFO
	.align		4
.L_9:
        /*0008*/ 	.byte	0x04, 0x17
        /*000a*/ 	.short	(.L_11 - .L_10)
.L_10:
        /*000c*/ 	.word	0x00000000
        /*0010*/ 	.short	0x0003
        /*0012*/ 	.short	0x0014
        /*0014*/ 	.byte	0x00, 0xf0, 0x11, 0x00


	//----- nvinfo : EIATTR_KPARAM_INFO
	.align		4
.L_11:
        /*0018*/ 	.byte	0x04, 0x17
        /*001a*/ 	.short	(.L_13 - .L_12)
.L_12:
        /*001c*/ 	.word	0x00000000
        /*0020*/ 	.short	0x0002
        /*0022*/ 	.short	0x0010
        /*0024*/ 	.byte	0x00, 0xf0, 0x11, 0x00


	//----- nvinfo : EIATTR_KPARAM_INFO
	.align		4
.L_13:
        /*0028*/ 	.byte	0x04, 0x17
        /*002a*/ 	.short	(.L_15 - .L_14)
.L_14:
        /*002c*/ 	.word	0x00000000
        /*0030*/ 	.short	0x0001
        /*0032*/ 	.short	0x0008
        /*0034*/ 	.byte	0x00, 0xf4, 0x21, 0x00


	//----- nvinfo : EIATTR_KPARAM_INFO
	.align		4
.L_15:
        /*0038*/ 	.byte	0x04, 0x17
        /*003a*/ 	.short	(.L_17 - .L_16)
.L_16:
        /*003c*/ 	.word	0x00000000
        /*0040*/ 	.short	0x0000
        /*0042*/ 	.short	0x0000
        /*0044*/ 	.byte	0x00, 0xf4, 0x21, 0x00


	//----- nvinfo : EIATTR_SPARSE_MMA_MASK
	.align		4
.L_17:
        /*0048*/ 	.byte	0x03, 0x50
        /*004a*/ 	.short	0x0000


	//----- nvinfo : EIATTR_MAXREG_COUNT
	.align		4
        /*004c*/ 	.byte	0x03, 0x1b
        /*004e*/ 	.short	0x00ff


	//----- nvinfo : EIATTR_EXIT_INSTR_OFFSETS
	.align		4
        /*0050*/ 	.byte	0x04, 0x1c
        /*0052*/ 	.short	(.L_19 - .L_18)


	//   ....[0]....
.L_18:
        /*0054*/ 	.word	0x000006c0


	//   ....[1]....
        /*0058*/ 	.word	0x00000710


	//----- nvinfo : EIATTR_REQNTID
	.align		4
.L_19:
        /*005c*/ 	.byte	0x04, 0x10
        /*005e*/ 	.short	(.L_21 - .L_20)
.L_20:
        /*0060*/ 	.word	0x00000080
        /*0064*/ 	.word	0x00000001
        /*0068*/ 	.word	0x00000001


	//----- nvinfo : EIATTR_CBANK_PARAM_SIZE
	.align		4
.L_21:
        /*006c*/ 	.byte	0x03, 0x19
        /*006e*/ 	.short	0x0018


	//----- nvinfo : EIATTR_PARAM_CBANK
	.align		4
        /*0070*/ 	.byte	0x04, 0x0a
        /*0072*/ 	.short	(.L_23 - .L_22)
	.align		4
.L_22:
        /*0074*/ 	.word	index@(.nv.constant0.triton_poi_fused_11)
        /*0078*/ 	.short	0x0210
        /*007a*/ 	.short	0x0018


	//----- nvinfo : EIATTR_SW_WAR
	.align		4
.L_23:
        /*007c*/ 	.byte	0x04, 0x36
        /*007e*/ 	.short	(.L_25 - .L_24)
.L_24:
        /*0080*/ 	.word	0x00000008
.L_25:


//--------------------- .nv.callgraph             --------------------------
	.section	.nv.callgraph,"",@"SHT_CUDA_CALLGRAPH"
	.align	4
	.sectionentsize	8
	.align		4
        /*0000*/ 	.word	0x00000000
	.align		4
        /*0004*/ 	.word	0xffffffff
	.align		4
        /*0008*/ 	.word	0x00000000
	.align		4
        /*000c*/ 	.word	0xfffffffe
	.align		4
        /*0010*/ 	.word	0x00000000
	.align		4
        /*0014*/ 	.word	0xfffffffd
	.align		4
        /*0018*/ 	.word	0x00000000
	.align		4
        /*001c*/ 	.word	0xfffffffc


//--------------------- .text.triton_poi_fused_11 --------------------------
	.section	.text.triton_poi_fused_11,"ax",@progbits
	.sectionflags	@"SHF_BARRIERS=1"
	.align	128
        .global         triton_poi_fused_11
        .type           triton_poi_fused_11,@function
        .size           triton_poi_fused_11,(.L_x_1 - triton_poi_fused_11)
        .other          triton_poi_fused_11,@"STO_CUDA_ENTRY STV_DEFAULT"
triton_poi_fused_11:
.text.triton_poi_fused_11:
[----:B------:R-:W0:Y:S01]  /*0000*/  LDC R1, c[0x0][0x28] ;  /* 0x00000a00ff017b82 */ /* 0x000e220000000800 */
[----:B------:R-:W1:Y:S07]  /*0010*/  S2R R19, SR_CTAID.Z ;  /* 0x0000000000137919 */ /* 0x000e6e0000002700 */
[----:B------:R-:W1:Y:S01]  /*0020*/  S2UR UR4, SR_CTAID.Y ;  /* 0x00000000000479c3 */ /* 0x000e620000002600 */
[----:B------:R-:W-:Y:S01]  /*0030*/  IMAD.MOV.U32 R14, RZ, RZ, RZ ;  /* 0x000000ffff0e7224 */ /* 0x000fe200078e00ff */
[----:B------:R-:W-:Y:S01]  /*0040*/  ULDC.64 UR6, c[0x0][0x208] ;  /* 0x0000820000067ab9 */ /* 0x000fe20000000a00 */
[----:B------:R-:W2:Y:S01]  /*0050*/  S2R R15, SR_CTAID.X ;  /* 0x00000000000f7919 */ /* 0x000ea20000002500 */
[----:B------:R-:W3:Y:S04]  /*0060*/  S2R R18, SR_TID.X ;  /* 0x0000000000127919 */ /* 0x000ee80000002100 */
[----:B------:R-:W1:Y:S08]  /*0070*/  LDC R0, c[0x0][0x10] ;  /* 0x00000400ff007b82 */ /* 0x000e700000000800 */
[----:B------:R-:W4:Y:S01]  /*0080*/  LDC.64 R16, c[0x0][0x210] ;  /* 0x00008400ff107b82 */ /* 0x000f220000000a00 */
[----:B-1----:R-:W-:-:S02]  /*0090*/  IMAD R19, R19, R0, UR4 ;  /* 0x0000000413137e24 */ /* 0x002fc4000f8e0200 */
[----:B--2---:R-:W-:Y:S02]  /*00a0*/  IMAD.SHL.U32 R15, R15, 0x10, RZ ;  /* 0x000000100f0f7824 */ /* 0x004fe400078e00ff */
[----:B------:R-:W-:Y:S01]  /*00b0*/  IMAD.SHL.U32 R19, R19, 0x40, RZ ;  /* 0x0000004013137824 */ /* 0x000fe200078e00ff */
[----:B---3--:R-:W-:Y:S02]  /*00c0*/  SHF.R.U32.HI R0, RZ, 0x4, R18 ;  /* 0x00000004ff007819 */ /* 0x008fe40000011612 */
[----:B------:R-:W-:Y:S02]  /*00d0*/  LOP3.LUT R4, R15, 0xf, R18, 0xf8, !PT ;  /* 0x0000000f0f047812 */ /* 0x000fe400078ef812 */
[----:B------:R-:W-:Y:S02]  /*00e0*/  SGXT.U32 R0, R0, 0x3 ;  /* 0x000000030000781a */ /* 0x000fe40000000000 */
[----:B------:R-:W-:Y:S02]  /*00f0*/  ISETP.GE.AND P0, PT, R4, 0x9, PT ;  /* 0x000000090400780c */ /* 0x000fe40003f06270 */
[----:B------:R-:W-:-:S02]  /*0100*/  LOP3.LUT R3, R19, 0x8, R0, 0xfe, !PT ;  /* 0x0000000813037812 */ /* 0x000fc400078efe00 */
[----:B------:R-:W-:Y:S02]  /*0110*/  LOP3.LUT R2, R19, R0, RZ, 0xfc, !PT ;  /* 0x0000000013027212 */ /* 0x000fe400078efcff */
[C---:B------:R-:W-:Y:S01]  /*0120*/  ISETP.LT.AND P2, PT, R3.reuse, 0x18000, !P0 ;  /* 0x000180000300780c */ /* 0x040fe20004741270 */
[--C-:B------:R-:W-:Y:S01]  /*0130*/  IMAD R3, R3, 0x9, R4.reuse ;  /* 0x0000000903037824 */ /* 0x100fe200078e0204 */
[----:B------:R-:W-:Y:S01]  /*0140*/  LOP3.LUT R6, R19, 0x10, R0, 0xfe, !PT ;  /* 0x0000001013067812 */ /* 0x000fe200078efe00 */
[C---:B------:R-:W-:Y:S01]  /*0150*/  IMAD R5, R2.reuse, 0x9, R4 ;  /* 0x0000000902057824 */ /* 0x040fe200078e0204 */
[----:B------:R-:W-:Y:S02]  /*0160*/  LOP3.LUT R7, R19, 0x18, R0, 0xfe, !PT ;  /* 0x0000001813077812 */ /* 0x000fe400078efe00 */
[----:B------:R-:W-:Y:S01]  /*0170*/  ISETP.LT.AND P1, PT, R2, 0x18000, !P0 ;  /* 0x000180000200780c */ /* 0x000fe20004721270 */
[----:B----4-:R-:W-:Y:S01]  /*0180*/  IMAD.WIDE R2, R3, 0x4, R16 ;  /* 0x0000000403027825 */ /* 0x010fe200078e0210 */
[----:B------:R-:W-:-:S02]  /*0190*/  ISETP.LT.AND P6, PT, R6, 0x18000, !P0 ;  /* 0x000180000600780c */ /* 0x000fc400047c1270 */
[----:B------:R-:W-:Y:S02]  /*01a0*/  LOP3.LUT R8, R19, 0x20, R0, 0xfe, !PT ;  /* 0x0000002013087812 */ /* 0x000fe400078efe00 */
[----:B------:R-:W-:Y:S01]  /*01b0*/  ISETP.LT.AND P5, PT, R7, 0x18000, !P0 ;  /* 0x000180000700780c */ /* 0x000fe200047a1270 */
[----:B------:R1:W2:Y:S01]  /*01c0*/  @P2 LDG.E.EL R14, desc[UR6][R2.64] ;  /* 0x00000006020e2981 */ /* 0x0002a2000c2e1900 */
[----:B------:R-:W-:Y:S02]  /*01d0*/  LOP3.LUT R4, R19, 0x28, R0, 0xfe, !PT ;  /* 0x0000002813047812 */ /* 0x000fe400078efe00 */
[----:B------:R-:W-:Y:S02]  /*01e0*/  LOP3.LUT R6, R19, 0x30, R0, 0xfe, !PT ;  /* 0x0000003013067812 */ /* 0x000fe400078efe00 */
[----:B------:R-:W-:Y:S02]  /*01f0*/  LOP3.LUT R7, R19, 0x38, R0, 0xfe, !PT ;  /* 0x0000003813077812 */ /* 0x000fe400078efe00 */
[----:B------:R-:W-:-:S02]  /*0200*/  ISETP.LT.AND P4, PT, R8, 0x18000, !P0 ;  /* 0x000180000800780c */ /* 0x000fc40004781270 */
[----:B------:R-:W-:Y:S02]  /*0210*/  ISETP.LT.AND P3, PT, R4, 0x18000, !P0 ;  /* 0x000180000400780c */ /* 0x000fe40004761270 */
[----:B------:R-:W-:Y:S02]  /*0220*/  ISETP.LT.AND P2, PT, R6, 0x18000, !P0 ;  /* 0x000180000600780c */ /* 0x000fe40004741270 */
[----:B------:R-:W-:Y:S01]  /*0230*/  ISETP.LT.AND P0, PT, R7, 0x18000, !P0 ;  /* 0x000180000700780c */ /* 0x000fe20004701270 */
[C---:B------:R-:W-:Y:S02]  /*0240*/  VIADD R7, R5.reuse, 0x90 ;  /* 0x0000009005077836 */ /* 0x040fe40000000000 */
[C---:B------:R-:W-:Y:S02]  /*0250*/  VIADD R9, R5.reuse, 0xd8 ;  /* 0x000000d805097836 */ /* 0x040fe40000000000 */
[C---:B------:R-:W-:Y:S02]  /*0260*/  VIADD R11, R5.reuse, 0x120 ;  /* 0x00000120050b7836 */ /* 0x040fe40000000000 */
[----:B------:R-:W-:-:S02]  /*0270*/  VIADD R13, R5, 0x168 ;  /* 0x00000168050d7836 */ /* 0x000fc40000000000 */
[C---:B------:R-:W-:Y:S02]  /*0280*/  VIADD R23, R5.reuse, 0x1b0 ;  /* 0x000001b005177836 */ /* 0x040fe40000000000 */
[C---:B------:R-:W-:Y:S02]  /*0290*/  VIADD R25, R5.reuse, 0x1f8 ;  /* 0x000001f805197836 */ /* 0x040fe40000000000 */
[----:B-1----:R-:W-:-:S04]  /*02a0*/  IMAD.WIDE R2, R5, 0x4, R16 ;  /* 0x0000000405027825 */ /* 0x002fc800078e0210 */
[----:B------:R-:W-:-:S04]  /*02b0*/  IMAD.WIDE R4, R7, 0x4, R16 ;  /* 0x0000000407047825 */ /* 0x000fc800078e0210 */
[----:B------:R-:W-:-:S04]  /*02c0*/  IMAD.WIDE R6, R9, 0x4, R16 ;  /* 0x0000000409067825 */ /* 0x000fc800078e0210 */
[----:B------:R-:W-:Y:S01]  /*02d0*/  IMAD.WIDE R8, R11, 0x4, R16 ;  /* 0x000000040b087825 */ /* 0x000fe200078e0210 */
[----:B------:R-:W-:-:S03]  /*02e0*/  CS2R R20, SRZ ;  /* 0x0000000000147805 */ /* 0x000fc6000001ff00 */
[----:B------:R-:W-:-:S03]  /*02f0*/  IMAD.WIDE R10, R13, 0x4, R16 ;  /* 0x000000040d0a7825 */ /* 0x000fc600078e0210 */
[----:B------:R1:W3:Y:S01]  /*0300*/  @P6 LDG.E.EL R20, desc[UR6][R4.64] ;  /* 0x0000000604146981 */ /* 0x0002e2000c2e1900 */
[--C-:B------:R-:W-:Y:S01]  /*0310*/  IMAD.WIDE R12, R23, 0x4, R16.reuse ;  /* 0x00000004170c7825 */ /* 0x100fe200078e0210 */
[----:B------:R-:W-:Y:S02]  /*0320*/  CS2R R22, SRZ ;  /* 0x0000000000167805 */ /* 0x000fe4000001ff00 */
[----:B------:R-:W4:Y:S01]  /*0330*/  @P5 LDG.E.EL R21, desc[UR6][R6.64] ;  /* 0x0000000606155981 */ /* 0x000f22000c2e1900 */
[----:B------:R-:W-:Y:S01]  /*0340*/  IMAD.WIDE R16, R25, 0x4, R16 ;  /* 0x0000000419107825 */ /* 0x000fe200078e0210 */
[----:B------:R-:W-:Y:S02]  /*0350*/  CS2R R24, SRZ ;  /* 0x0000000000187805 */ /* 0x000fe4000001ff00 */
[----:B------:R-:W5:Y:S01]  /*0360*/  @P4 LDG.E.EL R22, desc[UR6][R8.64] ;  /* 0x0000000608164981 */ /* 0x000f62000c2e1900 */
[----:B------:R-:W-:-:S03]  /*0370*/  IMAD.MOV.U32 R26, RZ, RZ, RZ ;  /* 0x000000ffff1a7224 */ /* 0x000fc600078e00ff */
[----:B------:R-:W5:Y:S04]  /*0380*/  @P3 LDG.E.EL R24, desc[UR6][R10.64] ;  /* 0x000000060a183981 */ /* 0x000f68000c2e1900 */
[----:B------:R1:W5:Y:S04]  /*0390*/  @P2 LDG.E.EL R23, desc[UR6][R12.64] ;  /* 0x000000060c172981 */ /* 0x000368000c2e1900 */
[----:B------:R1:W5:Y:S04]  /*03a0*/  @P1 LDG.E.EL R26, desc[UR6][R2.64] ;  /* 0x00000006021a1981 */ /* 0x000368000c2e1900 */
[----:B------:R-:W5:Y:S01]  /*03b0*/  @P0 LDG.E.EL R25, desc[UR6][R16.64] ;  /* 0x0000000610190981 */ /* 0x000f62000c2e1900 */
[----:B------:R-:W1:Y:S01]  /*03c0*/  S2R R27, SR_TID.X ;  /* 0x00000000001b7919 */ /* 0x000e620000002100 */
[----:B------:R-:W1:Y:S01]  /*03d0*/  S2UR UR5, SR_CgaCtaId ;  /* 0x00000000000579c3 */ /* 0x000e620000008800 */
[----:B------:R-:W-:Y:S01]  /*03e0*/  UMOV UR4, 0x400 ;  /* 0x0000040000047882 */ /* 0x000fe20000000000 */
[----:B-1----:R-:W-:Y:S01]  /*03f0*/  IMAD.SHL.U32 R4, R27, 0x40, RZ ;  /* 0x000000401b047824 */ /* 0x002fe200078e00ff */
[----:B------:R-:W-:-:S04]  /*0400*/  SHF.R.U32.HI R5, RZ, 0x4, R27 ;  /* 0x00000004ff057819 */ /* 0x000fc8000001161b */
[----:B------:R-:W-:Y:S02]  /*0410*/  SGXT.U32 R5, R5, 0x3 ;  /* 0x000000030505781a */ /* 0x000fe40000000000 */
[----:B------:R-:W-:Y:S01]  /*0420*/  LOP3.LUT R4, R4, 0x3c0, RZ, 0xc0, !PT ;  /* 0x000003c004047812 */ /* 0x000fe200078ec0ff */
[----:B0-----:R-:W-:-:S03]  /*0430*/  UPRMT UR4, UR5, 0x654, UR4 ;  /* 0x0000065405047896 */ /* 0x001fc60008000004 */
[----:B------:R-:W-:-:S04]  /*0440*/  LOP3.LUT R5, R4, R5, RZ, 0xfc, !PT ;  /* 0x0000000504057212 */ /* 0x000fc800078efcff */
[----:B------:R-:W-:-:S04]  /*0450*/  LEA.HI R5, R4, R5, RZ, 0x1c ;  /* 0x0000000504057211 */ /* 0x000fc800078fe0ff */
[----:B------:R-:W-:Y:S01]  /*0460*/  LEA R13, R5, UR4, 0x2 ;  /* 0x00000004050d7c11 */ /* 0x000fe2000f8e10ff */
[----:B------:R-:W-:Y:S01]  /*0470*/  IMAD.SHL.U32 R8, R27, 0x4, RZ ;  /* 0x000000041b087824 */ /* 0x000fe200078e00ff */
[----:B------:R-:W-:-:S04]  /*0480*/  SHF.R.U32.HI R2, RZ, 0x2, R27 ;  /* 0x00000002ff027819 */ /* 0x000fc8000001161b */
[----:B------:R-:W-:Y:S02]  /*0490*/  LOP3.LUT R8, R8, 0x1fc, RZ, 0xc0, !PT ;  /* 0x000001fc08087812 */ /* 0x000fe400078ec0ff */
[----:B------:R-:W-:-:S05]  /*04a0*/  LOP3.LUT R3, R2, 0x1c, RZ, 0xc0, !PT ;  /* 0x0000001c02037812 */ /* 0x000fca00078ec0ff */
[----:B------:R-:W-:-:S05]  /*04b0*/  IMAD.IADD R3, R8, 0x1, R3 ;  /* 0x0000000108037824 */ /* 0x000fca00078e0203 */
[----:B------:R-:W-:Y:S01]  /*04c0*/  LEA R4, R3, UR4, 0x2 ;  /* 0x0000000403047c11 */ /* 0x000fe2000f8e10ff */
[----:B------:R-:W-:Y:S01]  /*04d0*/  IMAD.SHL.U32 R18, R18, 0x4, RZ ;  /* 0x0000000412127824 */ /* 0x000fe200078e00ff */
[----:B------:R-:W0:Y:S04]  /*04e0*/  LDC.64 R2, c[0x0][0x218] ;  /* 0x00008600ff027b82 */ /* 0x000e280000000a00 */
[----:B------:R-:W-:-:S05]  /*04f0*/  LOP3.LUT R18, R19, 0x3c, R18, 0xf8, !PT ;  /* 0x0000003c13127812 */ /* 0x000fca00078ef812 */
[----:B------:R-:W-:-:S05]  /*0500*/  IMAD.HI R9, R18, 0x2aaaaaab, RZ ;  /* 0x2aaaaaab12097827 */ /* 0x000fca00078e02ff */
[----:B------:R-:W-:-:S04]  /*0510*/  SHF.R.U32.HI R10, RZ, 0x1f, R9 ;  /* 0x0000001fff0a7819 */ /* 0x000fc80000011609 */
[----:B------:R-:W-:Y:S02]  /*0520*/  LEA.HI.SX32 R11, R9, R10, 0x1a ;  /* 0x0000000a090b7211 */ /* 0x000fe400078fd2ff */
[----:B------:R-:W-:Y:S02]  /*0530*/  LOP3.LUT R10, R8, 0x200, RZ, 0xfc, !PT ;  /* 0x00000200080a7812 */ /* 0x000fe400078efcff */
[----:B------:R-:W-:Y:S01]  /*0540*/  ISETP.GE.AND P0, PT, R18, 0x18000, PT ;  /* 0x000180001200780c */ /* 0x000fe20003f06270 */
[----:B------:R-:W-:Y:S01]  /*0550*/  IMAD R18, R11, -0x180, R18 ;  /* 0xfffffe800b127824 */ /* 0x000fe200078e0212 */
[----:B------:R-:W-:Y:S02]  /*0560*/  LOP3.LUT R9, R15, R0, RZ, 0xfc, !PT ;  /* 0x000000000f097212 */ /* 0x000fe400078efcff */
[----:B------:R-:W-:Y:S02]  /*0570*/  LOP3.LUT R0, R15, 0x8, R0, 0xfe, !PT ;  /* 0x000000080f007812 */ /* 0x000fe400078efe00 */
[----:B------:R-:W-:Y:S01]  /*0580*/  SHF.R.U32.HI R10, RZ, 0x4, R10 ;  /* 0x00000004ff0a7819 */ /* 0x000fe2000001160a */
[----:B------:R-:W-:Y:S01]  /*0590*/  IMAD R18, R11, 0xd80, R18 ;  /* 0x00000d800b127824 */ /* 0x000fe200078e0212 */
[----:B------:R-:W-:-:S02]  /*05a0*/  ISETP.LT.AND P1, PT, R9, 0x9, !P0 ;  /* 0x000000090900780c */ /* 0x000fc40004721270 */
[----:B------:R-:W-:Y:S02]  /*05b0*/  ISETP.LT.AND P0, PT, R0, 0x9, !P0 ;  /* 0x000000090000780c */ /* 0x000fe40004701270 */
[----:B------:R-:W-:Y:S01]  /*05c0*/  LOP3.LUT R11, R10, 0x3c, RZ, 0xc0, !PT ;  /* 0x0000003c0a0b7812 */ /* 0x000fe200078ec0ff */
[----:B------:R-:W-:-:S04]  /*05d0*/  IMAD R9, R9, 0x180, R18 ;  /* 0x0000018009097824 */ /* 0x000fc800078e0212 */
[----:B------:R-:W-:Y:S02]  /*05e0*/  IMAD.IADD R11, R8, 0x1, R11 ;  /* 0x00000001080b7824 */ /* 0x000fe400078e020b */
[----:B0-----:R-:W-:-:S03]  /*05f0*/  IMAD.WIDE R8, R9, 0x4, R2 ;  /* 0x0000000409087825 */ /* 0x001fc600078e0202 */
[----:B------:R-:W-:Y:S01]  /*0600*/  LEA R11, R11, UR4, 0x2 ;  /* 0x000000040b0b7c11 */ /* 0x000fe2000f8e10ff */
[----:B--2---:R-:W-:Y:S04]  /*0610*/  STS [R13+0x20], R14 ;  /* 0x0000200e0d007388 */ /* 0x004fe80000000800 */
[----:B---3--:R-:W-:Y:S04]  /*0620*/  STS [R13+0x40], R20 ;  /* 0x000040140d007388 */ /* 0x008fe80000000800 */
[----:B----4-:R-:W-:Y:S04]  /*0630*/  STS [R13+0x60], R21 ;  /* 0x000060150d007388 */ /* 0x010fe80000000800 */
[----:B-----5:R-:W-:Y:S04]  /*0640*/  STS [R13+0x80], R22 ;  /* 0x000080160d007388 */ /* 0x020fe80000000800 */
[----:B------:R-:W-:Y:S04]  /*0650*/  STS [R13+0xa0], R24 ;  /* 0x0000a0180d007388 */ /* 0x000fe80000000800 */
[----:B------:R-:W-:Y:S04]  /*0660*/  STS [R13+0xc0], R23 ;  /* 0x0000c0170d007388 */ /* 0x000fe80000000800 */
[----:B------:R-:W-:Y:S04]  /*0670*/  STS [R13], R26 ;  /* 0x0000001a0d007388 */ /* 0x000fe80000000800 */
[----:B------:R-:W-:Y:S01]  /*0680*/  STS [R13+0xe0], R25 ;  /* 0x0000e0190d007388 */ /* 0x000fe20000000800 */
[----:B------:R-:W-:Y:S06]  /*0690*/  BAR.SYNC.DEFER_BLOCKING 0x0 ;  /* 0x0000000000007b1d */ /* 0x000fec0000010000 */
[----:B------:R-:W0:Y:S04]  /*06a0*/  LDS.128 R4, [R4] ;  /* 0x0000000004047984 */ /* 0x000e280000000c00 */
[----:B0-----:R0:W-:Y:S02]  /*06b0*/  @P1 STG.E.128 desc[UR6][R8.64], R4 ;  /* 0x0000000408001986 */ /* 0x0011e4000c101d06 */
[----:B0-----:R-:W-:Y:S05]  /*06c0*/  @!P0 EXIT ;  /* 0x000000000000894d */ /* 0x001fea0003800000 */
[----:B0-----:R-:W0:Y:S01]  /*06d0*/  LDS.128 R8, [R11+0x800] ;  /* 0x000800000b087984 */ /* 0x001e220000000c00 */
[----:B------:R-:W-:-:S04]  /*06e0*/  IMAD R5, R0, 0x180, R18 ;  /* 0x0000018000057824 */ /* 0x000fc800078e0212 */
[----:B------:R-:W-:-:S05]  /*06f0*/  IMAD.WIDE R2, R5, 0x4, R2 ;  /* 0x0000000405027825 */ /* 0x000fca00078e0202 */
[----:B0-----:R-:W-:Y:S01]  /*0700*/  STG.E.128 desc[UR6][R2.64], R8 ;  /* 0x0000000802007986 */ /* 0x001fe2000c101d06 */
[----:B------:R-:W-:Y:S05]  /*0710*/  EXIT ;  /* 0x000000000000794d */ /* 0x000fea0003800000 */
.L_x_0:
[----:B------:R-:W-:-:S00]  /*0720*/  BRA `(.L_x_0) ;  /* 0xfffffffc00fc7947 */ /* 0x000fc0000383ffff */
[----:B------:R-:W-:-:S00]  /*0730*/  NOP ;  /* 0x0000000000007918 */ /* 0x000fc00000000000 */
        /* <DEDUP_REMOVED lines=12> */
.L_x_1:


//--------------------- .nv.shared.triton_poi_fused_11 --------------------------
	.section	.nv.shared.triton_poi_fused_11,"aw",@nobits
	.sectionflags	@""
	.align	16
	.zero		1024


//--------------------- .nv.constant0.triton_poi_fused_11 --------------------------
	.section	.nv.constant0.triton_poi_fused_11,"a",@progbits
	.sectionflags	@""
	.align	4
.nv.constant0.triton_poi_fused_11:
	.zero		552
